//
// Generated by NVIDIA NVVM Compiler
//
// Compiler Build ID: CL-36424714
// Cuda compilation tools, release 13.0, V13.0.88
// Based on NVVM 20.0.0
//

.version 9.0
.target sm_100
.address_size 64

	// .globl	_Z12vecADDKernelPji

.visible .entry _Z12vecADDKernelPji(
	.param .u64 .ptr .align 1 _Z12vecADDKernelPji_param_0,
	.param .u32 _Z12vecADDKernelPji_param_1
)
{
	.reg .pred 	%p<4>;
	.reg .b32 	%r<13>;
	.reg .b64 	%rd<7>;

	ld.param.u64 	%rd2, [_Z12vecADDKernelPji_param_0];
	ld.param.u32 	%r12, [_Z12vecADDKernelPji_param_1];
	mov.u32 	%r5, %ctaid.x;
	mov.u32 	%r6, %ntid.x;
	mov.u32 	%r7, %tid.x;
	mad.lo.s32 	%r1, %r5, %r6, %r7;
	setp.lt.s32 	%p1, %r12, 4;
	@%p1 bra 	$L__BB0_5;
	cvta.to.global.u64 	%rd3, %rd2;
	mul.wide.s32 	%rd4, %r1, 4;
	add.s64 	%rd1, %rd3, %rd4;
$L__BB0_2:
	shr.u32 	%r3, %r12, 1;
	setp.ge.s32 	%p2, %r1, %r3;
	@%p2 bra 	$L__BB0_4;
	shl.b32 	%r8, %r3, 2;
	cvt.u64.u32 	%rd5, %r8;
	add.s64 	%rd6, %rd1, %rd5;
	ld.global.u32 	%r9, [%rd6];
	ld.global.u32 	%r10, [%rd1];
	add.s32 	%r11, %r10, %r9;
	st.global.u32 	[%rd1], %r11;
$L__BB0_4:
	bar.sync 	0;
	setp.gt.u32 	%p3, %r12, 7;
	mov.u32 	%r12, %r3;
	@%p3 bra 	$L__BB0_2;
$L__BB0_5:
	ret;

}


// ===== COMPILED SASS (sm_100) =====

	.target	sm_100

	.elftype	@"ET_EXEC"


//--------------------- .note.nv.tkinfo           --------------------------
	.section	.note.nv.tkinfo,"",@"SHT_NOTE"
	.sectionflags	@"SHF_NOTE_NV_TKINFO"
	.tkinfo
        /*0018*/ 	.word	0x00000002
        /*0030*/ 	.string	""
        /*0030*/ 	.string	"ptxas"
        /*0030*/ 	.string	"Cuda compilation tools, release 13.0, V13.0.88"
        /*0030*/ 	.string	"Build cuda_13.0.r13.0/compiler.36424714_0"
        /*0030*/ 	.string	"-arch sm_100 -m 64 "



//--------------------- .note.nv.cuinfo           --------------------------
	.section	.note.nv.cuinfo,"",@"SHT_NOTE"
	.sectionflags	@"SHF_NOTE_NV_CUINFO"
        /*0018*/ 	.short	0x0002
        /*001a*/ 	.short	0x0064
        /*001c*/ 	.short	0x0082
	.zero		2


//--------------------- .nv.info                  --------------------------
	.section	.nv.info,"",@"SHT_CUDA_INFO"
	.align	4


	//----- nvinfo : EIATTR_REGCOUNT
	.align		4
        /*0000*/ 	.byte	0x04, 0x2f
        /*0002*/ 	.short	(.L_1 - .L_0)
	.align		4
.L_0:
        /*0004*/ 	.word	index@(_Z12vecADDKernelPji)
        /*0008*/ 	.word	0x0000000c


	//----- nvinfo : EIATTR_FRAME_SIZE
	.align		4
.L_1:
        /*000c*/ 	.byte	0x04, 0x11
        /*000e*/ 	.short	(.L_3 - .L_2)
	.align		4
.L_2:
        /*0010*/ 	.word	index@(_Z12vecADDKernelPji)
        /*0014*/ 	.word	0x00000000


	//----- nvinfo : EIATTR_MIN_STACK_SIZE
	.align		4
.L_3:
        /*0018*/ 	.byte	0x04, 0x12
        /*001a*/ 	.short	(.L_5 - .L_4)
	.align		4
.L_4:
        /*001c*/ 	.word	index@(_Z12vecADDKernelPji)
        /*0020*/ 	.word	0x00000000
.L_5:


//--------------------- .nv.compat                --------------------------
	.section	.nv.compat,"",@"SHT_CUDA_COMPAT_INFO"
	.align	4
        /*0000*/ 	.byte	0x02, 0x09, 0x00, 0x00, 0x02, 0x02, 0x01, 0x00, 0x02, 0x05, 0x05, 0x00, 0x03, 0x07, 0x01, 0x01
        /*0010*/ 	.byte	0x02, 0x03, 0x00, 0x00, 0x02, 0x06, 0x01, 0x00, 0x04, 0x0b, 0x08, 0x00, 0x09, 0x00, 0x00, 0x00
        /*0020*/ 	.byte	0x00, 0x00, 0x00, 0x00


//--------------------- .nv.info._Z12vecADDKernelPji --------------------------
	.section	.nv.info._Z12vecADDKernelPji,"",@"SHT_CUDA_INFO"
	.sectionflags	@""
	.align	4


	//----- nvinfo : EIATTR_CUDA_API_VERSION
	.align		4
        /*0000*/ 	.byte	0x04, 0x37
        /*0002*/ 	.short	(.L_7 - .L_6)
.L_6:
        /*0004*/ 	.word	0x00000082


	//----- nvinfo : EIATTR_KPARAM_INFO
	.align		4
.L_7:
        /*0008*/ 	.byte	0x04, 0x17
        /*000a*/ 	.short	(.L_9 - .L_8)
.L_8:
        /*000c*/ 	.word	0x00000000
        /*0010*/ 	.short	0x0001
        /*0012*/ 	.short	0x0008
        /*0014*/ 	.byte	0x00, 0xf0, 0x11, 0x00


	//----- nvinfo : EIATTR_KPARAM_INFO
	.align		4
.L_9:
        /*0018*/ 	.byte	0x04, 0x17
        /*001a*/ 	.short	(.L_11 - .L_10)
.L_10:
        /*001c*/ 	.word	0x00000000
        /*0020*/ 	.short	0x0000
        /*0022*/ 	.short	0x0000
        /*0024*/ 	.byte	0x00, 0xf5, 0x21, 0x00


	//----- nvinfo : EIATTR_SPARSE_MMA_MASK
	.align		4
.L_11:
        /*0028*/ 	.byte	0x03, 0x50
        /*002a*/ 	.short	0x0000


	//----- nvinfo : EIATTR_MAXREG_COUNT
	.align		4
        /*002c*/ 	.byte	0x03, 0x1b
        /*002e*/ 	.short	0x00ff


	//----- nvinfo : EIATTR_NUM_BARRIERS
	.align		4
        /*0030*/ 	.byte	0x02, 0x4c
        /*0032*/ 	.byte	0x01
	.zero		1


	//----- nvinfo : EIATTR_MERCURY_ISA_VERSION
	.align		4
        /*0034*/ 	.byte	0x03, 0x5f
        /*0036*/ 	.short	0x0101


	//----- nvinfo : EIATTR_VRC_CTA_INIT_COUNT
	.align		4
        /*0038*/ 	.byte	0x02, 0x4a
	.zero		1
	.zero		1


	//----- nvinfo : EIATTR_EXIT_INSTR_OFFSETS
	.align		4
        /*003c*/ 	.byte	0x04, 0x1c
        /*003e*/ 	.short	(.L_13 - .L_12)


	//   ....[0]....
.L_12:
        /*0040*/ 	.word	0x00000060


	//   ....[1]....
        /*0044*/ 	.word	0x000001c0


	//----- nvinfo : EIATTR_CRS_STACK_SIZE
	.align		4
.L_13:
        /*0048*/ 	.byte	0x04, 0x1e
        /*004a*/ 	.short	(.L_15 - .L_14)
.L_14:
        /*004c*/ 	.word	0x00000000


	//----- nvinfo : EIATTR_CBANK_PARAM_SIZE
	.align		4
.L_15:
        /*0050*/ 	.byte	0x03, 0x19
        /*0052*/ 	.short	0x000c


	//----- nvinfo : EIATTR_PARAM_CBANK
	.align		4
        /*0054*/ 	.byte	0x04, 0x0a
        /*0056*/ 	.short	(.L_17 - .L_16)
	.align		4
.L_16:
        /*0058*/ 	.word	index@(.nv.constant0._Z12vecADDKernelPji)
        /*005c*/ 	.short	0x0380
        /*005e*/ 	.short	0x000c


	//----- nvinfo : EIATTR_SW_WAR
	.align		4
.L_17:
        /*0060*/ 	.byte	0x04, 0x36
        /*0062*/ 	.short	(.L_19 - .L_18)
.L_18:
        /*0064*/ 	.word	0x00000008
.L_19:


//--------------------- .nv.callgraph             --------------------------
	.section	.nv.callgraph,"",@"SHT_CUDA_CALLGRAPH"
	.align	4
	.sectionentsize	8
	.align		4
        /*0000*/ 	.word	0x00000000
	.align		4
        /*0004*/ 	.word	0xffffffff
	.align		4
        /*0008*/ 	.word	0x00000000
	.align		4
        /*000c*/ 	.word	0xfffffffe
	.align		4
        /*0010*/ 	.word	0x00000000
	.align		4
        /*0014*/ 	.word	0xfffffffd
	.align		4
        /*0018*/ 	.word	0x00000000
	.align		4
        /*001c*/ 	.word	0xfffffffc


//--------------------- .text._Z12vecADDKernelPji --------------------------
	.section	.text._Z12vecADDKernelPji,"ax",@progbits
	.align	128
        .global         _Z12vecADDKernelPji
        .type           _Z12vecADDKernelPji,@function
        .size           _Z12vecADDKernelPji,(.L_x_4 - _Z12vecADDKernelPji)
        .other          _Z12vecADDKernelPji,@"STO_CUDA_ENTRY STV_DEFAULT"
_Z12vecADDKernelPji:
.text._Z12vecADDKernelPji:
[----:B------:R-:W-:Y:S08]  /*0000*/  LDC R1, c[0x0][0x37c] ;  /* 0x0000df00ff017b82 */ /* 0x000ff00000000800 */
[----:B------:R-:W0:Y:S08]  /*0010*/  LDC R0, c[0x0][0x388] ;  /* 0x0000e200ff007b82 */ /* 0x000e300000000800 */
[----:B------:R-:W1:Y:S08]  /*0020*/  LDC R7, c[0x0][0x360] ;  /* 0x0000d800ff077b82 */ /* 0x000e700000000800 */
[----:B------:R-:W2:Y:S01]  /*0030*/  S2UR UR4, SR_CTAID.X ;  /* 0x00000000000479c3 */ /* 0x000ea20000002500 */
[----:B0-----:R-:W-:-:S02]  /*0040*/  ISETP.GE.AND P0, PT, R0, 0x4, PT ;  /* 0x000000040000780c */ /* 0x001fc40003f06270 */
[----:B------:R-:W0:Y:S11]  /*0050*/  S2R R0, SR_TID.X ;  /* 0x0000000000007919 */ /* 0x000e360000002100 */
[----:B-12---:R-:W-:Y:S05]  /*0060*/  @!P0 EXIT ;  /* 0x000000000000894d */ /* 0x006fea0003800000 */
[----:B------:R-:W1:Y:S01]  /*0070*/  LDC.64 R2, c[0x0][0x380] ;  /* 0x0000e000ff027b82 */ /* 0x000e620000000a00 */
[----:B------:R-:W2:Y:S01]  /*0080*/  LDCU UR5, c[0x0][0x388] ;  /* 0x00007100ff0577ac */ /* 0x000ea20008000800 */
[----:B0-----:R-:W-:Y:S01]  /*0090*/  IMAD R7, R7, UR4, R0 ;  /* 0x0000000407077c24 */ /* 0x001fe2000f8e0200 */
[----:B------:R-:W0:Y:S01]  /*00a0*/  LDCU.64 UR6, c[0x0][0x358] ;  /* 0x00006b00ff0677ac */ /* 0x000e220008000a00 */
[----:B--2---:R-:W-:Y:S02]  /*00b0*/  IMAD.U32 R0, RZ, RZ, UR5 ;  /* 0x00000005ff007e24 */ /* 0x004fe4000f8e00ff */
[----:B01----:R-:W-:-:S07]  /*00c0*/  IMAD.WIDE R2, R7, 0x4, R2 ;  /* 0x0000000407027825 */ /* 0x003fce00078e0202 */
.L_x_2:
[----:B------:R-:W-:Y:S01]  /*00d0*/  SHF.R.U32.HI R6, RZ, 0x1, R0 ;  /* 0x00000001ff067819 */ /* 0x000fe20000011600 */
[----:B------:R-:W-:Y:S03]  /*00e0*/  BSSY.RECONVERGENT B0, `(.L_x_0) ;  /* 0x0000009000007945 */ /* 0x000fe60003800200 */
[----:B------:R-:W-:-:S13]  /*00f0*/  ISETP.GE.AND P0, PT, R7, R6, PT ;  /* 0x000000060700720c */ /* 0x000fda0003f06270 */
[----:B0-----:R-:W-:Y:S05]  /*0100*/  @P0 BRA `(.L_x_1) ;  /* 0x0000000000180947 */ /* 0x001fea0003800000 */
[----:B------:R-:W-:Y:S01]  /*0110*/  LEA R4, P0, R6, R2, 0x2 ;  /* 0x0000000206047211 */ /* 0x000fe200078010ff */
[----:B------:R-:W2:Y:S04]  /*0120*/  LDG.E R9, desc[UR6][R2.64] ;  /* 0x0000000602097981 */ /* 0x000ea8000c1e1900 */
[----:B------:R-:W-:-:S05]  /*0130*/  IMAD.X R5, RZ, RZ, R3, P0 ;  /* 0x000000ffff057224 */ /* 0x000fca00000e0603 */
[----:B------:R-:W2:Y:S02]  /*0140*/  LDG.E R4, desc[UR6][R4.64] ;  /* 0x0000000604047981 */ /* 0x000ea4000c1e1900 */
[----:B--2---:R-:W-:-:S05]  /*0150*/  IADD3 R9, PT, PT, R4, R9, RZ ;  /* 0x0000000904097210 */ /* 0x004fca0007ffe0ff */
[----:B------:R0:W-:Y:S02]  /*0160*/  STG.E desc[UR6][R2.64], R9 ;  /* 0x0000000902007986 */ /* 0x0001e4000c101906 */
.L_x_1:
[----:B------:R-:W-:Y:S05]  /*0170*/  BSYNC.RECONVERGENT B0 ;  /* 0x0000000000007941 */ /* 0x000fea0003800200 */
.L_x_0:
[----:B------:R-:W-:Y:S01]  /*0180*/  BAR.SYNC.DEFER_BLOCKING 0x0 ;  /* 0x0000000000007b1d */ /* 0x000fe20000010000 */
[----:B------:R-:W-:Y:S01]  /*0190*/  ISETP.GT.U32.AND P0, PT, R0, 0x7, PT ;  /* 0x000000070000780c */ /* 0x000fe20003f04070 */
[----:B------:R-:W-:-:S12]  /*01a0*/  IMAD.MOV.U32 R0, RZ, RZ, R6 ;  /* 0x000000ffff007224 */ /* 0x000fd800078e0006 */
[----:B------:R-:W-:Y:S05]  /*01b0*/  @P0 BRA `(.L_x_2) ;  /* 0xfffffffc00c40947 */ /* 0x000fea000383ffff */
[----:B------:R-:W-:Y:S05]  /*01c0*/  EXIT ;  /* 0x000000000000794d */ /* 0x000fea0003800000 */
.L_x_3:
[----:B------:R-:W-:-:S00]  /*01d0*/  BRA `(.L_x_3) ;  /* 0xfffffffc00fc7947 */ /* 0x000fc0000383ffff */
[----:B------:R-:W-:-:S00]  /*01e0*/  NOP ;  /* 0x0000000000007918 */ /* 0x000fc00000000000 */
        /* <DEDUP_REMOVED lines=9> */
.L_x_4:


//--------------------- .nv.shared.reserved.0     --------------------------
	.section	.nv.shared.reserved.0,"aw",@nobits
	.weak		__nv_reservedSMEM_offset_0_alias
	.size		__nv_reservedSMEM_offset_0_alias, 0, 64
	.other		__nv_reservedSMEM_offset_0_alias,@"STO_CUDA_RESERVED_SHARED STV_DEFAULT"
__nv_reservedSMEM_offset_0_alias:
	.zero		0
	.zero		64


//--------------------- .nv.constant0._Z12vecADDKernelPji --------------------------
	.section	.nv.constant0._Z12vecADDKernelPji,"a",@progbits
	.sectionflags	@""
	.align	4
.nv.constant0._Z12vecADDKernelPji:
	.zero		908


//--------------------- SYMBOLS --------------------------

	.type		.nv.reservedSmem.offset0,@object
	.size		.nv.reservedSmem.offset0,0x4
